	.headerflags	@"EF_CUDA_TEXMODE_UNIFIED EF_CUDA_64BIT_ADDRESS EF_CUDA_ACCELERATORS EF_CUDA_SM90 EF_CUDA_VIRTUAL_SM(EF_CUDA_SM90)"
	.elftype	@"ET_EXEC"


//--------------------- .nv.info                  --------------------------
	.section	.nv.info,"",@"SHT_CUDA_INFO"
	.align	4


	//----- nvinfo : EIATTR_REGCOUNT
	.align		4
        /*0000*/ 	.byte	0x04, 0x2f
        /*0002*/ 	.short	(.L_1 - .L_0)
	.align		4
.L_0:
        /*0004*/ 	.word	index@(triton_poi_fused_add_4)
        /*0008*/ 	.word	0x0000000a


	//----- nvinfo : EIATTR_MIN_STACK_SIZE
	.align		4
.L_1:
        /*000c*/ 	.byte	0x04, 0x12
        /*000e*/ 	.short	(.L_3 - .L_2)
	.align		4
.L_2:
        /*0010*/ 	.word	index@(triton_poi_fused_add_4)
        /*0014*/ 	.word	0x00000000


	//----- nvinfo : EIATTR_FRAME_SIZE
	.align		4
.L_3:
        /*0018*/ 	.byte	0x04, 0x11
        /*001a*/ 	.short	(.L_5 - .L_4)
	.align		4
.L_4:
        /*001c*/ 	.word	index@(triton_poi_fused_add_4)
        /*0020*/ 	.word	0x00000000


	//----- nvinfo : EIATTR_MIN_STACK_SIZE
	.align		4
.L_5:
        /*0024*/ 	.byte	0x04, 0x12
        /*0026*/ 	.short	(.L_7 - .L_6)
	.align		4
.L_6:
        /*0028*/ 	.word	index@(triton_poi_fused_add_4)
        /*002c*/ 	.word	0x00000000
.L_7:


//--------------------- .nv.info.triton_poi_fused_add_4 --------------------------
	.section	.nv.info.triton_poi_fused_add_4,"",@"SHT_CUDA_INFO"
	.sectionflags	@""
	.align	4


	//----- nvinfo : EIATTR_CUDA_API_VERSION
	.align		4
        /*0000*/ 	.byte	0x04, 0x37
        /*0002*/ 	.short	(.L_9 - .L_8)
.L_8:
        /*0004*/ 	.word	0x0000007c


	//----- nvinfo : EIATTR_KPARAM_INFO
	.align		4
.L_9:
        /*0008*/ 	.byte	0x04, 0x17
        /*000a*/ 	.short	(.L_11 - .L_10)
.L_10:
        /*000c*/ 	.word	0x00000000
        /*0010*/ 	.short	0x0002
        /*0012*/ 	.short	0x0010
        /*0014*/ 	.byte	0x00, 0xf0, 0x11, 0x00


	//----- nvinfo : EIATTR_KPARAM_INFO
	.align		4
.L_11:
        /*0018*/ 	.byte	0x04, 0x17
        /*001a*/ 	.short	(.L_13 - .L_12)
.L_12:
        /*001c*/ 	.word	0x00000000
        /*0020*/ 	.short	0x0001
        /*0022*/ 	.short	0x0008
        /*0024*/ 	.byte	0x00, 0xf4, 0x21, 0x00


	//----- nvinfo : EIATTR_KPARAM_INFO
	.align		4
.L_13:
        /*0028*/ 	.byte	0x04, 0x17
        /*002a*/ 	.short	(.L_15 - .L_14)
.L_14:
        /*002c*/ 	.word	0x00000000
        /*0030*/ 	.short	0x0000
        /*0032*/ 	.short	0x0000
        /*0034*/ 	.byte	0x00, 0xf4, 0x21, 0x00


	//----- nvinfo : EIATTR_SPARSE_MMA_MASK
	.align		4
.L_15:
        /*0038*/ 	.byte	0x03, 0x50
        /*003a*/ 	.short	0x0000


	//----- nvinfo : EIATTR_MAXREG_COUNT
	.align		4
        /*003c*/ 	.byte	0x03, 0x1b
        /*003e*/ 	.short	0x00ff


	//----- nvinfo : EIATTR_EXIT_INSTR_OFFSETS
	.align		4
        /*0040*/ 	.byte	0x04, 0x1c
        /*0042*/ 	.short	(.L_17 - .L_16)


	//   ....[0]....
.L_16:
        /*0044*/ 	.word	0x00000100


	//----- nvinfo : EIATTR_REQNTID
	.align		4
.L_17:
        /*0048*/ 	.byte	0x04, 0x10
        /*004a*/ 	.short	(.L_19 - .L_18)
.L_18:
        /*004c*/ 	.word	0x00000080
        /*0050*/ 	.word	0x00000001
        /*0054*/ 	.word	0x00000001


	//----- nvinfo : EIATTR_CBANK_PARAM_SIZE
	.align		4
.L_19:
        /*0058*/ 	.byte	0x03, 0x19
        /*005a*/ 	.short	0x0014


	//----- nvinfo : EIATTR_PARAM_CBANK
	.align		4
        /*005c*/ 	.byte	0x04, 0x0a
        /*005e*/ 	.short	(.L_21 - .L_20)
	.align		4
.L_20:
        /*0060*/ 	.word	index@(.nv.constant0.triton_poi_fused_add_4)
        /*0064*/ 	.short	0x0210
        /*0066*/ 	.short	0x0014


	//----- nvinfo : EIATTR_SW_WAR
	.align		4
.L_21:
        /*0068*/ 	.byte	0x04, 0x36
        /*006a*/ 	.short	(.L_23 - .L_22)
.L_22:
        /*006c*/ 	.word	0x00000008
.L_23:


//--------------------- .nv.callgraph             --------------------------
	.section	.nv.callgraph,"",@"SHT_CUDA_CALLGRAPH"
	.align	4
	.sectionentsize	8
	.align		4
        /*0000*/ 	.word	0x00000000
	.align		4
        /*0004*/ 	.word	0xffffffff
	.align		4
        /*0008*/ 	.word	0x00000000
	.align		4
        /*000c*/ 	.word	0xfffffffe
	.align		4
        /*0010*/ 	.word	0x00000000
	.align		4
        /*0014*/ 	.word	0xfffffffd
	.align		4
        /*0018*/ 	.word	0x00000000
	.align		4
        /*001c*/ 	.word	0xfffffffc


//--------------------- .text.triton_poi_fused_add_4 --------------------------
	.section	.text.triton_poi_fused_add_4,"ax",@progbits
	.align	128
        .global         triton_poi_fused_add_4
        .type           triton_poi_fused_add_4,@function
        .size           triton_poi_fused_add_4,(.L_x_1 - triton_poi_fused_add_4)
        .other          triton_poi_fused_add_4,@"STO_CUDA_ENTRY STV_DEFAULT"
triton_poi_fused_add_4:
.text.triton_poi_fused_add_4:
[----:B------:R-:W-:Y:S01]  /*0000*/  LDC R1, c[0x0][0x28] ;  /* 0x00000a00ff017b82 */ /* 0x000fe20000000800 */
[----:B------:R-:W1:Y:S07]  /*0010*/  S2R R0, SR_TID.X ;  /* 0x0000000000007919 */ /* 0x000e6e0000002100 */
[----:B------:R-:W2:Y:S01]  /*0020*/  LDC.64 R2, c[0x0][0x218] ;  /* 0x00008600ff027b82 */ /* 0x000ea20000000a00 */
[----:B------:R-:W-:Y:S01]  /*0030*/  ULDC.64 UR4, c[0x0][0x208] ;  /* 0x0000820000047ab9 */ /* 0x000fe20000000a00 */
[----:B------:R-:W3:Y:S06]  /*0040*/  S2R R7, SR_CTAID.X ;  /* 0x0000000000077919 */ /* 0x000eec0000002500 */
[----:B------:R-:W4:Y:S01]  /*0050*/  LDC.64 R4, c[0x0][0x210] ;  /* 0x00008400ff047b82 */ /* 0x000f220000000a00 */
[----:B-1----:R-:W-:-:S04]  /*0060*/  SHF.L.U32 R0, R0, 0x1, RZ ;  /* 0x0000000100007819 */ /* 0x002fc800000006ff */
[----:B------:R-:W-:-:S04]  /*0070*/  LOP3.LUT R0, R0, 0xfe, RZ, 0xc0, !PT ;  /* 0x000000fe00007812 */ /* 0x000fc800078ec0ff */
[----:B---3--:R-:W-:-:S05]  /*0080*/  LEA R7, R7, R0, 0x8 ;  /* 0x0000000007077211 */ /* 0x008fca00078e40ff */
[----:B--2---:R-:W-:-:S04]  /*0090*/  IMAD.WIDE R2, R7, 0x4, R2 ;  /* 0x0000000407027825 */ /* 0x004fc800078e0202 */
[----:B----4-:R-:W-:Y:S02]  /*00a0*/  IMAD.WIDE R4, R7, 0x4, R4 ;  /* 0x0000000407047825 */ /* 0x010fe400078e0204 */
[----:B------:R-:W2:Y:S04]  /*00b0*/  LDG.E.64 R2, desc[UR4][R2.64] ;  /* 0x0000000402027981 */ /* 0x000ea8000c1e1b00 */
[----:B------:R-:W2:Y:S02]  /*00c0*/  LDG.E.64 R6, desc[UR4][R4.64] ;  /* 0x0000000404067981 */ /* 0x000ea4000c1e1b00 */
[----:B--2---:R-:W-:Y:S01]  /*00d0*/  FADD R6, R2, R6 ;  /* 0x0000000602067221 */ /* 0x004fe20000000000 */
[----:B------:R-:W-:-:S05]  /*00e0*/  FADD R7, R3, R7 ;  /* 0x0000000703077221 */ /* 0x000fca0000000000 */
[----:B------:R-:W-:Y:S01]  /*00f0*/  STG.E.64 desc[UR4][R4.64], R6 ;  /* 0x0000000604007986 */ /* 0x000fe2000c101b04 */
[----:B------:R-:W-:Y:S05]  /*0100*/  EXIT ;  /* 0x000000000000794d */ /* 0x000fea0003800000 */
.L_x_0:
[----:B------:R-:W-:-:S00]  /*0110*/  BRA `(.L_x_0) ;  /* 0xfffffffc00fc7947 */ /* 0x000fc0000383ffff */
[----:B------:R-:W-:-:S00]  /*0120*/  NOP ;  /* 0x0000000000007918 */ /* 0x000fc00000000000 */
        /* <DEDUP_REMOVED lines=13> */
.L_x_1:


//--------------------- .nv.constant0.triton_poi_fused_add_4 --------------------------
	.section	.nv.constant0.triton_poi_fused_add_4,"a",@progbits
	.sectionflags	@""
	.align	4
.nv.constant0.triton_poi_fused_add_4:
	.zero		548
